//
// Generated by NVIDIA NVVM Compiler
//
// Compiler Build ID: CL-36424714
// Cuda compilation tools, release 13.0, V13.0.88
// Based on NVVM 20.0.0
//

.version 9.0
.target sm_100
.address_size 64

	// .globl	_Z7addVecsPiS_S_i

.visible .entry _Z7addVecsPiS_S_i(
	.param .u64 .ptr .align 1 _Z7addVecsPiS_S_i_param_0,
	.param .u64 .ptr .align 1 _Z7addVecsPiS_S_i_param_1,
	.param .u64 .ptr .align 1 _Z7addVecsPiS_S_i_param_2,
	.param .u32 _Z7addVecsPiS_S_i_param_3
)
{
	.reg .pred 	%p<2>;
	.reg .b32 	%r<9>;
	.reg .b64 	%rd<11>;

	ld.param.u64 	%rd1, [_Z7addVecsPiS_S_i_param_0];
	ld.param.u64 	%rd2, [_Z7addVecsPiS_S_i_param_1];
	ld.param.u64 	%rd3, [_Z7addVecsPiS_S_i_param_2];
	ld.param.u32 	%r2, [_Z7addVecsPiS_S_i_param_3];
	mov.u32 	%r3, %ctaid.x;
	mov.u32 	%r4, %ntid.x;
	mov.u32 	%r5, %tid.x;
	mad.lo.s32 	%r1, %r3, %r4, %r5;
	setp.ge.s32 	%p1, %r1, %r2;
	@%p1 bra 	$L__BB0_2;
	cvta.to.global.u64 	%rd4, %rd2;
	cvta.to.global.u64 	%rd5, %rd3;
	cvta.to.global.u64 	%rd6, %rd1;
	mul.wide.s32 	%rd7, %r1, 4;
	add.s64 	%rd8, %rd4, %rd7;
	ld.global.u32 	%r6, [%rd8];
	add.s64 	%rd9, %rd5, %rd7;
	ld.global.u32 	%r7, [%rd9];
	add.s32 	%r8, %r7, %r6;
	add.s64 	%rd10, %rd6, %rd7;
	st.global.u32 	[%rd10], %r8;
$L__BB0_2:
	ret;

}
	// .globl	_Z6init_dPiii
.visible .entry _Z6init_dPiii(
	.param .u64 .ptr .align 1 _Z6init_dPiii_param_0,
	.param .u32 _Z6init_dPiii_param_1,
	.param .u32 _Z6init_dPiii_param_2
)
{
	.reg .pred 	%p<2>;
	.reg .b32 	%r<8>;
	.reg .b64 	%rd<5>;

	ld.param.u64 	%rd1, [_Z6init_dPiii_param_0];
	ld.param.u32 	%r3, [_Z6init_dPiii_param_1];
	ld.param.u32 	%r2, [_Z6init_dPiii_param_2];
	mov.u32 	%r4, %ctaid.x;
	mov.u32 	%r5, %ntid.x;
	mov.u32 	%r6, %tid.x;
	mad.lo.s32 	%r1, %r4, %r5, %r6;
	setp.ge.s32 	%p1, %r1, %r3;
	@%p1 bra 	$L__BB1_2;
	cvta.to.global.u64 	%rd2, %rd1;
	mul.lo.s32 	%r7, %r2, %r1;
	mul.wide.s32 	%rd3, %r1, 4;
	add.s64 	%rd4, %rd2, %rd3;
	st.global.u32 	[%rd4], %r7;
$L__BB1_2:
	ret;

}


// ===== COMPILED SASS (sm_100) =====

	.target	sm_100

	.elftype	@"ET_EXEC"


//--------------------- .note.nv.tkinfo           --------------------------
	.section	.note.nv.tkinfo,"",@"SHT_NOTE"
	.sectionflags	@"SHF_NOTE_NV_TKINFO"
	.tkinfo
        /*0018*/ 	.word	0x00000002
        /*0030*/ 	.string	""
        /*0030*/ 	.string	"ptxas"
        /*0030*/ 	.string	"Cuda compilation tools, release 13.0, V13.0.88"
        /*0030*/ 	.string	"Build cuda_13.0.r13.0/compiler.36424714_0"
        /*0030*/ 	.string	"-arch sm_100 -m 64 "



//--------------------- .note.nv.cuinfo           --------------------------
	.section	.note.nv.cuinfo,"",@"SHT_NOTE"
	.sectionflags	@"SHF_NOTE_NV_CUINFO"
        /*0018*/ 	.short	0x0002
        /*001a*/ 	.short	0x0064
        /*001c*/ 	.short	0x0082
	.zero		2


//--------------------- .nv.info                  --------------------------
	.section	.nv.info,"",@"SHT_CUDA_INFO"
	.align	4


	//----- nvinfo : EIATTR_REGCOUNT
	.align		4
        /*0000*/ 	.byte	0x04, 0x2f
        /*0002*/ 	.short	(.L_1 - .L_0)
	.align		4
.L_0:
        /*0004*/ 	.word	index@(_Z7addVecsPiS_S_i)
        /*0008*/ 	.word	0x0000000c


	//----- nvinfo : EIATTR_FRAME_SIZE
	.align		4
.L_1:
        /*000c*/ 	.byte	0x04, 0x11
        /*000e*/ 	.short	(.L_3 - .L_2)
	.align		4
.L_2:
        /*0010*/ 	.word	index@(_Z7addVecsPiS_S_i)
        /*0014*/ 	.word	0x00000000


	//----- nvinfo : EIATTR_REGCOUNT
	.align		4
.L_3:
        /*0018*/ 	.byte	0x04, 0x2f
        /*001a*/ 	.short	(.L_5 - .L_4)
	.align		4
.L_4:
        /*001c*/ 	.word	index@(_Z6init_dPiii)
        /*0020*/ 	.word	0x00000008


	//----- nvinfo : EIATTR_FRAME_SIZE
	.align		4
.L_5:
        /*0024*/ 	.byte	0x04, 0x11
        /*0026*/ 	.short	(.L_7 - .L_6)
	.align		4
.L_6:
        /*0028*/ 	.word	index@(_Z6init_dPiii)
        /*002c*/ 	.word	0x00000000


	//----- nvinfo : EIATTR_MIN_STACK_SIZE
	.align		4
.L_7:
        /*0030*/ 	.byte	0x04, 0x12
        /*0032*/ 	.short	(.L_9 - .L_8)
	.align		4
.L_8:
        /*0034*/ 	.word	index@(_Z6init_dPiii)
        /*0038*/ 	.word	0x00000000


	//----- nvinfo : EIATTR_MIN_STACK_SIZE
	.align		4
.L_9:
        /*003c*/ 	.byte	0x04, 0x12
        /*003e*/ 	.short	(.L_11 - .L_10)
	.align		4
.L_10:
        /*0040*/ 	.word	index@(_Z7addVecsPiS_S_i)
        /*0044*/ 	.word	0x00000000
.L_11:


//--------------------- .nv.compat                --------------------------
	.section	.nv.compat,"",@"SHT_CUDA_COMPAT_INFO"
	.align	4
        /*0000*/ 	.byte	0x02, 0x09, 0x00, 0x00, 0x02, 0x02, 0x01, 0x00, 0x02, 0x05, 0x05, 0x00, 0x03, 0x07, 0x01, 0x01
        /*0010*/ 	.byte	0x02, 0x03, 0x00, 0x00, 0x02, 0x06, 0x01, 0x00, 0x04, 0x0b, 0x08, 0x00, 0x09, 0x00, 0x00, 0x00
        /*0020*/ 	.byte	0x00, 0x00, 0x00, 0x00


//--------------------- .nv.info._Z6init_dPiii    --------------------------
	.section	.nv.info._Z6init_dPiii,"",@"SHT_CUDA_INFO"
	.sectionflags	@""
	.align	4


	//----- nvinfo : EIATTR_CUDA_API_VERSION
	.align		4
        /*0000*/ 	.byte	0x04, 0x37
        /*0002*/ 	.short	(.L_13 - .L_12)
.L_12:
        /*0004*/ 	.word	0x00000082


	//----- nvinfo : EIATTR_KPARAM_INFO
	.align		4
.L_13:
        /*0008*/ 	.byte	0x04, 0x17
        /*000a*/ 	.short	(.L_15 - .L_14)
.L_14:
        /*000c*/ 	.word	0x00000000
        /*0010*/ 	.short	0x0002
        /*0012*/ 	.short	0x000c
        /*0014*/ 	.byte	0x00, 0xf0, 0x11, 0x00


	//----- nvinfo : EIATTR_KPARAM_INFO
	.align		4
.L_15:
        /*0018*/ 	.byte	0x04, 0x17
        /*001a*/ 	.short	(.L_17 - .L_16)
.L_16:
        /*001c*/ 	.word	0x00000000
        /*0020*/ 	.short	0x0001
        /*0022*/ 	.short	0x0008
        /*0024*/ 	.byte	0x00, 0xf0, 0x11, 0x00


	//----- nvinfo : EIATTR_KPARAM_INFO
	.align		4
.L_17:
        /*0028*/ 	.byte	0x04, 0x17
        /*002a*/ 	.short	(.L_19 - .L_18)
.L_18:
        /*002c*/ 	.word	0x00000000
        /*0030*/ 	.short	0x0000
        /*0032*/ 	.short	0x0000
        /*0034*/ 	.byte	0x00, 0xf5, 0x21, 0x00


	//----- nvinfo : EIATTR_SPARSE_MMA_MASK
	.align		4
.L_19:
        /*0038*/ 	.byte	0x03, 0x50
        /*003a*/ 	.short	0x0000


	//----- nvinfo : EIATTR_MAXREG_COUNT
	.align		4
        /*003c*/ 	.byte	0x03, 0x1b
        /*003e*/ 	.short	0x00ff


	//----- nvinfo : EIATTR_MERCURY_ISA_VERSION
	.align		4
        /*0040*/ 	.byte	0x03, 0x5f
        /*0042*/ 	.short	0x0101


	//----- nvinfo : EIATTR_VRC_CTA_INIT_COUNT
	.align		4
        /*0044*/ 	.byte	0x02, 0x4a
	.zero		1
	.zero		1


	//----- nvinfo : EIATTR_EXIT_INSTR_OFFSETS
	.align		4
        /*0048*/ 	.byte	0x04, 0x1c
        /*004a*/ 	.short	(.L_21 - .L_20)


	//   ....[0]....
.L_20:
        /*004c*/ 	.word	0x00000070


	//   ....[1]....
        /*0050*/ 	.word	0x000000e0


	//----- nvinfo : EIATTR_CBANK_PARAM_SIZE
	.align		4
.L_21:
        /*0054*/ 	.byte	0x03, 0x19
        /*0056*/ 	.short	0x0010


	//----- nvinfo : EIATTR_PARAM_CBANK
	.align		4
        /*0058*/ 	.byte	0x04, 0x0a
        /*005a*/ 	.short	(.L_23 - .L_22)
	.align		4
.L_22:
        /*005c*/ 	.word	index@(.nv.constant0._Z6init_dPiii)
        /*0060*/ 	.short	0x0380
        /*0062*/ 	.short	0x0010


	//----- nvinfo : EIATTR_SW_WAR
	.align		4
.L_23:
        /*0064*/ 	.byte	0x04, 0x36
        /*0066*/ 	.short	(.L_25 - .L_24)
.L_24:
        /*0068*/ 	.word	0x00000008
.L_25:


//--------------------- .nv.info._Z7addVecsPiS_S_i --------------------------
	.section	.nv.info._Z7addVecsPiS_S_i,"",@"SHT_CUDA_INFO"
	.sectionflags	@""
	.align	4


	//----- nvinfo : EIATTR_CUDA_API_VERSION
	.align		4
        /*0000*/ 	.byte	0x04, 0x37
        /*0002*/ 	.short	(.L_27 - .L_26)
.L_26:
        /*0004*/ 	.word	0x00000082


	//----- nvinfo : EIATTR_KPARAM_INFO
	.align		4
.L_27:
        /*0008*/ 	.byte	0x04, 0x17
        /*000a*/ 	.short	(.L_29 - .L_28)
.L_28:
        /*000c*/ 	.word	0x00000000
        /*0010*/ 	.short	0x0003
        /*0012*/ 	.short	0x0018
        /*0014*/ 	.byte	0x00, 0xf0, 0x11, 0x00


	//----- nvinfo : EIATTR_KPARAM_INFO
	.align		4
.L_29:
        /*0018*/ 	.byte	0x04, 0x17
        /*001a*/ 	.short	(.L_31 - .L_30)
.L_30:
        /*001c*/ 	.word	0x00000000
        /*0020*/ 	.short	0x0002
        /*0022*/ 	.short	0x0010
        /*0024*/ 	.byte	0x00, 0xf5, 0x21, 0x00


	//----- nvinfo : EIATTR_KPARAM_INFO
	.align		4
.L_31:
        /*0028*/ 	.byte	0x04, 0x17
        /*002a*/ 	.short	(.L_33 - .L_32)
.L_32:
        /*002c*/ 	.word	0x00000000
        /*0030*/ 	.short	0x0001
        /*0032*/ 	.short	0x0008
        /*0034*/ 	.byte	0x00, 0xf5, 0x21, 0x00


	//----- nvinfo : EIATTR_KPARAM_INFO
	.align		4
.L_33:
        /*0038*/ 	.byte	0x04, 0x17
        /*003a*/ 	.short	(.L_35 - .L_34)
.L_34:
        /*003c*/ 	.word	0x00000000
        /*0040*/ 	.short	0x0000
        /*0042*/ 	.short	0x0000
        /*0044*/ 	.byte	0x00, 0xf5, 0x21, 0x00


	//----- nvinfo : EIATTR_SPARSE_MMA_MASK
	.align		4
.L_35:
        /*0048*/ 	.byte	0x03, 0x50
        /*004a*/ 	.short	0x0000


	//----- nvinfo : EIATTR_MAXREG_COUNT
	.align		4
        /*004c*/ 	.byte	0x03, 0x1b
        /*004e*/ 	.short	0x00ff


	//----- nvinfo : EIATTR_MERCURY_ISA_VERSION
	.align		4
        /*0050*/ 	.byte	0x03, 0x5f
        /*0052*/ 	.short	0x0101


	//----- nvinfo : EIATTR_VRC_CTA_INIT_COUNT
	.align		4
        /*0054*/ 	.byte	0x02, 0x4a
	.zero		1
	.zero		1


	//----- nvinfo : EIATTR_EXIT_INSTR_OFFSETS
	.align		4
        /*0058*/ 	.byte	0x04, 0x1c
        /*005a*/ 	.short	(.L_37 - .L_36)


	//   ....[0]....
.L_36:
        /*005c*/ 	.word	0x00000070


	//   ....[1]....
        /*0060*/ 	.word	0x00000130


	//----- nvinfo : EIATTR_CBANK_PARAM_SIZE
	.align		4
.L_37:
        /*0064*/ 	.byte	0x03, 0x19
        /*0066*/ 	.short	0x001c


	//----- nvinfo : EIATTR_PARAM_CBANK
	.align		4
        /*0068*/ 	.byte	0x04, 0x0a
        /*006a*/ 	.short	(.L_39 - .L_38)
	.align		4
.L_38:
        /*006c*/ 	.word	index@(.nv.constant0._Z7addVecsPiS_S_i)
        /*0070*/ 	.short	0x0380
        /*0072*/ 	.short	0x001c


	//----- nvinfo : EIATTR_SW_WAR
	.align		4
.L_39:
        /*0074*/ 	.byte	0x04, 0x36
        /*0076*/ 	.short	(.L_41 - .L_40)
.L_40:
        /*0078*/ 	.word	0x00000008
.L_41:


//--------------------- .nv.callgraph             --------------------------
	.section	.nv.callgraph,"",@"SHT_CUDA_CALLGRAPH"
	.align	4
	.sectionentsize	8
	.align		4
        /*0000*/ 	.word	0x00000000
	.align		4
        /*0004*/ 	.word	0xffffffff
	.align		4
        /*0008*/ 	.word	0x00000000
	.align		4
        /*000c*/ 	.word	0xfffffffe
	.align		4
        /*0010*/ 	.word	0x00000000
	.align		4
        /*0014*/ 	.word	0xfffffffd
	.align		4
        /*0018*/ 	.word	0x00000000
	.align		4
        /*001c*/ 	.word	0xfffffffc


//--------------------- .text._Z6init_dPiii       --------------------------
	.section	.text._Z6init_dPiii,"ax",@progbits
	.align	128
        .global         _Z6init_dPiii
        .type           _Z6init_dPiii,@function
        .size           _Z6init_dPiii,(.L_x_2 - _Z6init_dPiii)
        .other          _Z6init_dPiii,@"STO_CUDA_ENTRY STV_DEFAULT"
_Z6init_dPiii:
.text._Z6init_dPiii:
[----:B------:R-:W-:Y:S01]  /*0000*/  LDC R1, c[0x0][0x37c] ;  /* 0x0000df00ff017b82 */ /* 0x000fe20000000800 */
[----:B------:R-:W0:Y:S07]  /*0010*/  S2R R0, SR_TID.X ;  /* 0x0000000000007919 */ /* 0x000e2e0000002100 */
[----:B------:R-:W0:Y:S01]  /*0020*/  S2UR UR4, SR_CTAID.X ;  /* 0x00000000000479c3 */ /* 0x000e220000002500 */
[----:B------:R-:W1:Y:S07]  /*0030*/  LDCU UR5, c[0x0][0x388] ;  /* 0x00007100ff0577ac */ /* 0x000e6e0008000800 */
[----:B------:R-:W0:Y:S02]  /*0040*/  LDC R5, c[0x0][0x360] ;  /* 0x0000d800ff057b82 */ /* 0x000e240000000800 */
[----:B0-----:R-:W-:-:S05]  /*0050*/  IMAD R5, R5, UR4, R0 ;  /* 0x0000000405057c24 */ /* 0x001fca000f8e0200 */
[----:B-1----:R-:W-:-:S13]  /*0060*/  ISETP.GE.AND P0, PT, R5, UR5, PT ;  /* 0x0000000505007c0c */ /* 0x002fda000bf06270 */
[----:B------:R-:W-:Y:S05]  /*0070*/  @P0 EXIT ;  /* 0x000000000000094d */ /* 0x000fea0003800000 */
[----:B------:R-:W0:Y:S01]  /*0080*/  LDC.64 R2, c[0x0][0x380] ;  /* 0x0000e000ff027b82 */ /* 0x000e220000000a00 */
[----:B------:R-:W1:Y:S01]  /*0090*/  LDCU UR6, c[0x0][0x38c] ;  /* 0x00007180ff0677ac */ /* 0x000e620008000800 */
[----:B------:R-:W2:Y:S01]  /*00a0*/  LDCU.64 UR4, c[0x0][0x358] ;  /* 0x00006b00ff0477ac */ /* 0x000ea20008000a00 */
[----:B0-----:R-:W-:-:S04]  /*00b0*/  IMAD.WIDE R2, R5, 0x4, R2 ;  /* 0x0000000405027825 */ /* 0x001fc800078e0202 */
[----:B-1----:R-:W-:-:S05]  /*00c0*/  IMAD R5, R5, UR6, RZ ;  /* 0x0000000605057c24 */ /* 0x002fca000f8e02ff */
[----:B--2---:R-:W-:Y:S01]  /*00d0*/  STG.E desc[UR4][R2.64], R5 ;  /* 0x0000000502007986 */ /* 0x004fe2000c101904 */
[----:B------:R-:W-:Y:S05]  /*00e0*/  EXIT ;  /* 0x000000000000794d */ /* 0x000fea0003800000 */
.L_x_0:
[----:B------:R-:W-:-:S00]  /*00f0*/  BRA `(.L_x_0) ;  /* 0xfffffffc00fc7947 */ /* 0x000fc0000383ffff */
[----:B------:R-:W-:-:S00]  /*0100*/  NOP ;  /* 0x0000000000007918 */ /* 0x000fc00000000000 */
[----:B------:R-:W-:-:S00]  /*0110*/  NOP ;  /* 0x0000000000007918 */ /* 0x000fc00000000000 */
[----:B------:R-:W-:-:S00]  /*0120*/  NOP ;  /* 0x0000000000007918 */ /* 0x000fc00000000000 */
[----:B------:R-:W-:-:S00]  /*0130*/  NOP ;  /* 0x0000000000007918 */ /* 0x000fc00000000000 */
[----:B------:R-:W-:-:S00]  /*0140*/  NOP ;  /* 0x0000000000007918 */ /* 0x000fc00000000000 */
[----:B------:R-:W-:-:S00]  /*0150*/  NOP ;  /* 0x0000000000007918 */ /* 0x000fc00000000000 */
[----:B------:R-:W-:-:S00]  /*0160*/  NOP ;  /* 0x0000000000007918 */ /* 0x000fc00000000000 */
[----:B------:R-:W-:-:S00]  /*0170*/  NOP ;  /* 0x0000000000007918 */ /* 0x000fc00000000000 */
.L_x_2:


//--------------------- .text._Z7addVecsPiS_S_i   --------------------------
	.section	.text._Z7addVecsPiS_S_i,"ax",@progbits
	.align	128
        .global         _Z7addVecsPiS_S_i
        .type           _Z7addVecsPiS_S_i,@function
        .size           _Z7addVecsPiS_S_i,(.L_x_3 - _Z7addVecsPiS_S_i)
        .other          _Z7addVecsPiS_S_i,@"STO_CUDA_ENTRY STV_DEFAULT"
_Z7addVecsPiS_S_i:
.text._Z7addVecsPiS_S_i:
        /* <DEDUP_REMOVED lines=9> */
[----:B------:R-:W1:Y:S07]  /*0090*/  LDCU.64 UR4, c[0x0][0x358] ;  /* 0x00006b00ff0477ac */ /* 0x000e6e0008000a00 */
[----:B------:R-:W2:Y:S08]  /*00a0*/  LDC.64 R4, c[0x0][0x390] ;  /* 0x0000e400ff047b82 */ /* 0x000eb00000000a00 */
[----:B------:R-:W3:Y:S01]  /*00b0*/  LDC.64 R6, c[0x0][0x380] ;  /* 0x0000e000ff067b82 */ /* 0x000ee20000000a00 */
[----:B0-----:R-:W-:-:S06]  /*00c0*/  IMAD.WIDE R2, R9, 0x4, R2 ;  /* 0x0000000409027825 */ /* 0x001fcc00078e0202 */
[----:B-1----:R-:W4:Y:S01]  /*00d0*/  LDG.E R2, desc[UR4][R2.64] ;  /* 0x0000000402027981 */ /* 0x002f22000c1e1900 */
[----:B--2---:R-:W-:-:S06]  /*00e0*/  IMAD.WIDE R4, R9, 0x4, R4 ;  /* 0x0000000409047825 */ /* 0x004fcc00078e0204 */
[----:B------:R-:W4:Y:S01]  /*00f0*/  LDG.E R5, desc[UR4][R4.64] ;  /* 0x0000000404057981 */ /* 0x000f22000c1e1900 */
[----:B---3--:R-:W-:Y:S01]  /*0100*/  IMAD.WIDE R6, R9, 0x4, R6 ;  /* 0x0000000409067825 */ /* 0x008fe200078e0206 */
[----:B----4-:R-:W-:-:S05]  /*0110*/  IADD3 R9, PT, PT, R2, R5, RZ ;  /* 0x0000000502097210 */ /* 0x010fca0007ffe0ff */
[----:B------:R-:W-:Y:S01]  /*0120*/  STG.E desc[UR4][R6.64], R9 ;  /* 0x0000000906007986 */ /* 0x000fe2000c101904 */
[----:B------:R-:W-:Y:S05]  /*0130*/  EXIT ;  /* 0x000000000000794d */ /* 0x000fea0003800000 */
.L_x_1:
        /* <DEDUP_REMOVED lines=12> */
.L_x_3:


//--------------------- .nv.shared.reserved.0     --------------------------
	.section	.nv.shared.reserved.0,"aw",@nobits
	.weak		__nv_reservedSMEM_offset_0_alias
	.size		__nv_reservedSMEM_offset_0_alias, 0, 64
	.other		__nv_reservedSMEM_offset_0_alias,@"STO_CUDA_RESERVED_SHARED STV_DEFAULT"
__nv_reservedSMEM_offset_0_alias:
	.zero		0
	.zero		64


//--------------------- .nv.constant0._Z6init_dPiii --------------------------
	.section	.nv.constant0._Z6init_dPiii,"a",@progbits
	.sectionflags	@""
	.align	4
.nv.constant0._Z6init_dPiii:
	.zero		912


//--------------------- .nv.constant0._Z7addVecsPiS_S_i --------------------------
	.section	.nv.constant0._Z7addVecsPiS_S_i,"a",@progbits
	.sectionflags	@""
	.align	4
.nv.constant0._Z7addVecsPiS_S_i:
	.zero		924


//--------------------- SYMBOLS --------------------------

	.type		.nv.reservedSmem.offset0,@object
	.size		.nv.reservedSmem.offset0,0x4
